	.headerflags	@"EF_CUDA_TEXMODE_UNIFIED EF_CUDA_64BIT_ADDRESS EF_CUDA_ACCELERATORS EF_CUDA_SM90 EF_CUDA_VIRTUAL_SM(EF_CUDA_SM90)"
	.elftype	@"ET_EXEC"


//--------------------- .nv.info                  --------------------------
	.section	.nv.info,"",@"SHT_CUDA_INFO"
	.align	4


	//----- nvinfo : EIATTR_REGCOUNT
	.align		4
        /*0000*/ 	.byte	0x04, 0x2f
        /*0002*/ 	.short	(.L_1 - .L_0)
	.align		4
.L_0:
        /*0004*/ 	.word	index@(triton_poi_fused_max_pool2d_with_indices_relu_11)
        /*0008*/ 	.word	0x00000028


	//----- nvinfo : EIATTR_MIN_STACK_SIZE
	.align		4
.L_1:
        /*000c*/ 	.byte	0x04, 0x12
        /*000e*/ 	.short	(.L_3 - .L_2)
	.align		4
.L_2:
        /*0010*/ 	.word	index@(triton_poi_fused_max_pool2d_with_indices_relu_11)
        /*0014*/ 	.word	0x00000008


	//----- nvinfo : EIATTR_FRAME_SIZE
	.align		4
.L_3:
        /*0018*/ 	.byte	0x04, 0x11
        /*001a*/ 	.short	(.L_5 - .L_4)
	.align		4
.L_4:
        /*001c*/ 	.word	index@(triton_poi_fused_max_pool2d_with_indices_relu_11)
        /*0020*/ 	.word	0x00000008


	//----- nvinfo : EIATTR_MIN_STACK_SIZE
	.align		4
.L_5:
        /*0024*/ 	.byte	0x04, 0x12
        /*0026*/ 	.short	(.L_7 - .L_6)
	.align		4
.L_6:
        /*0028*/ 	.word	index@(triton_poi_fused_max_pool2d_with_indices_relu_11)
        /*002c*/ 	.word	0x00000008
.L_7:


//--------------------- .nv.info.triton_poi_fused_max_pool2d_with_indices_relu_11 --------------------------
	.section	.nv.info.triton_poi_fused_max_pool2d_with_indices_relu_11,"",@"SHT_CUDA_INFO"
	.sectionflags	@""
	.align	4


	//----- nvinfo : EIATTR_CUDA_API_VERSION
	.align		4
        /*0000*/ 	.byte	0x04, 0x37
        /*0002*/ 	.short	(.L_9 - .L_8)
.L_8:
        /*0004*/ 	.word	0x0000007c


	//----- nvinfo : EIATTR_KPARAM_INFO
	.align		4
.L_9:
        /*0008*/ 	.byte	0x04, 0x17
        /*000a*/ 	.short	(.L_11 - .L_10)
.L_10:
        /*000c*/ 	.word	0x00000000
        /*0010*/ 	.short	0x0004
        /*0012*/ 	.short	0x001c
        /*0014*/ 	.byte	0x00, 0xf0, 0x11, 0x00


	//----- nvinfo : EIATTR_KPARAM_INFO
	.align		4
.L_11:
        /*0018*/ 	.byte	0x04, 0x17
        /*001a*/ 	.short	(.L_13 - .L_12)
.L_12:
        /*001c*/ 	.word	0x00000000
        /*0020*/ 	.short	0x0003
        /*0022*/ 	.short	0x0018
        /*0024*/ 	.byte	0x00, 0xf0, 0x11, 0x00


	//----- nvinfo : EIATTR_KPARAM_INFO
	.align		4
.L_13:
        /*0028*/ 	.byte	0x04, 0x17
        /*002a*/ 	.short	(.L_15 - .L_14)
.L_14:
        /*002c*/ 	.word	0x00000000
        /*0030*/ 	.short	0x0002
        /*0032*/ 	.short	0x0010
        /*0034*/ 	.byte	0x00, 0xf4, 0x21, 0x00


	//----- nvinfo : EIATTR_KPARAM_INFO
	.align		4
.L_15:
        /*0038*/ 	.byte	0x04, 0x17
        /*003a*/ 	.short	(.L_17 - .L_16)
.L_16:
        /*003c*/ 	.word	0x00000000
        /*0040*/ 	.short	0x0001
        /*0042*/ 	.short	0x0008
        /*0044*/ 	.byte	0x00, 0xf4, 0x21, 0x00


	//----- nvinfo : EIATTR_KPARAM_INFO
	.align		4
.L_17:
        /*0048*/ 	.byte	0x04, 0x17
        /*004a*/ 	.short	(.L_19 - .L_18)
.L_18:
        /*004c*/ 	.word	0x00000000
        /*0050*/ 	.short	0x0000
        /*0052*/ 	.short	0x0000
        /*0054*/ 	.byte	0x00, 0xf4, 0x21, 0x00


	//----- nvinfo : EIATTR_SPARSE_MMA_MASK
	.align		4
.L_19:
        /*0058*/ 	.byte	0x03, 0x50
        /*005a*/ 	.short	0x0000


	//----- nvinfo : EIATTR_MAXREG_COUNT
	.align		4
        /*005c*/ 	.byte	0x03, 0x1b
        /*005e*/ 	.short	0x00ff


	//----- nvinfo : EIATTR_EXIT_INSTR_OFFSETS
	.align		4
        /*0060*/ 	.byte	0x04, 0x1c
        /*0062*/ 	.short	(.L_21 - .L_20)


	//   ....[0]....
.L_20:
        /*0064*/ 	.word	0x00001730


	//   ....[1]....
        /*0068*/ 	.word	0x000017d0


	//----- nvinfo : EIATTR_REQNTID
	.align		4
.L_21:
        /*006c*/ 	.byte	0x04, 0x10
        /*006e*/ 	.short	(.L_23 - .L_22)
.L_22:
        /*0070*/ 	.word	0x00000080
        /*0074*/ 	.word	0x00000001
        /*0078*/ 	.word	0x00000001


	//----- nvinfo : EIATTR_CBANK_PARAM_SIZE
	.align		4
.L_23:
        /*007c*/ 	.byte	0x03, 0x19
        /*007e*/ 	.short	0x0020


	//----- nvinfo : EIATTR_PARAM_CBANK
	.align		4
        /*0080*/ 	.byte	0x04, 0x0a
        /*0082*/ 	.short	(.L_25 - .L_24)
	.align		4
.L_24:
        /*0084*/ 	.word	index@(.nv.constant0.triton_poi_fused_max_pool2d_with_indices_relu_11)
        /*0088*/ 	.short	0x0210
        /*008a*/ 	.short	0x0020


	//----- nvinfo : EIATTR_SW_WAR
	.align		4
.L_25:
        /*008c*/ 	.byte	0x04, 0x36
        /*008e*/ 	.short	(.L_27 - .L_26)
.L_26:
        /*0090*/ 	.word	0x00000008
.L_27:


//--------------------- .nv.callgraph             --------------------------
	.section	.nv.callgraph,"",@"SHT_CUDA_CALLGRAPH"
	.align	4
	.sectionentsize	8
	.align		4
        /*0000*/ 	.word	0x00000000
	.align		4
        /*0004*/ 	.word	0xffffffff
	.align		4
        /*0008*/ 	.word	0x00000000
	.align		4
        /*000c*/ 	.word	0xfffffffe
	.align		4
        /*0010*/ 	.word	0x00000000
	.align		4
        /*0014*/ 	.word	0xfffffffd
	.align		4
        /*0018*/ 	.word	0x00000000
	.align		4
        /*001c*/ 	.word	0xfffffffc


//--------------------- .text.triton_poi_fused_max_pool2d_with_indices_relu_11 --------------------------
	.section	.text.triton_poi_fused_max_pool2d_with_indices_relu_11,"ax",@progbits
	.sectionflags	@"SHF_BARRIERS=1"
	.align	128
        .global         triton_poi_fused_max_pool2d_with_indices_relu_11
        .type           triton_poi_fused_max_pool2d_with_indices_relu_11,@function
        .size           triton_poi_fused_max_pool2d_with_indices_relu_11,(.L_x_1 - triton_poi_fused_max_pool2d_with_indices_relu_11)
        .other          triton_poi_fused_max_pool2d_with_indices_relu_11,@"STO_CUDA_ENTRY STV_DEFAULT"
triton_poi_fused_max_pool2d_with_indices_relu_11:
.text.triton_poi_fused_max_pool2d_with_indices_relu_11:
[----:B------:R-:W0:Y:S01]  /*0000*/  LDC R1, c[0x0][0x28] ;  /* 0x00000a00ff017b82 */ /* 0x000e220000000800 */
[----:B------:R-:W1:Y:S07]  /*0010*/  S2R R37, SR_TID.X ;  /* 0x0000000000257919 */ /* 0x000e6e0000002100 */
[----:B------:R-:W2:Y:S01]  /*0020*/  LDC.64 R32, c[0x0][0x210] ;  /* 0x00008400ff207b82 */ /* 0x000ea20000000a00 */
[----:B------:R-:W-:Y:S02]  /*0030*/  CS2R R16, SRZ ;  /* 0x0000000000107805 */ /* 0x000fe4000001ff00 */
[----:B------:R-:W-:Y:S01]  /*0040*/  CS2R R18, SRZ ;  /* 0x0000000000127805 */ /* 0x000fe2000001ff00 */
[----:B------:R-:W3:Y:S01]  /*0050*/  S2R R4, SR_CTAID.Y ;  /* 0x0000000000047919 */ /* 0x000ee20000002600 */
[----:B------:R-:W-:-:S02]  /*0060*/  CS2R R12, SRZ ;  /* 0x00000000000c7805 */ /* 0x000fc4000001ff00 */
[----:B------:R-:W-:Y:S01]  /*0070*/  CS2R R14, SRZ ;  /* 0x00000000000e7805 */ /* 0x000fe2000001ff00 */
[----:B------:R-:W-:Y:S01]  /*0080*/  ULDC.64 UR6, c[0x0][0x208] ;  /* 0x0000820000067ab9 */ /* 0x000fe20000000a00 */
[----:B------:R-:W4:Y:S01]  /*0090*/  S2R R6, SR_CTAID.X ;  /* 0x0000000000067919 */ /* 0x000f220000002500 */
[----:B------:R-:W-:Y:S01]  /*00a0*/  CS2R R10, SRZ ;  /* 0x00000000000a7805 */ /* 0x000fe2000001ff00 */
[----:B0-----:R-:W-:Y:S01]  /*00b0*/  VIADD R1, R1, 0xfffffff8 ;  /* 0xfffffff801017836 */ /* 0x001fe20000000000 */
[----:B------:R-:W0:Y:S01]  /*00c0*/  S2UR UR5, SR_CgaCtaId ;  /* 0x00000000000579c3 */ /* 0x000e220000008800 */
[----:B------:R-:W-:Y:S01]  /*00d0*/  UMOV UR4, 0x400 ;  /* 0x0000040000047882 */ /* 0x000fe20000000000 */
[----:B------:R-:W-:Y:S01]  /*00e0*/  ULDC.64 UR8, c[0x0][0x218] ;  /* 0x0000860000087ab9 */ /* 0x000fe20000000a00 */
[----:B-1----:R-:W-:Y:S01]  /*00f0*/  SHF.R.U32.HI R31, RZ, 0x2, R37 ;  /* 0x00000002ff1f7819 */ /* 0x002fe20000011625 */
[----:B---3--:R-:W-:-:S03]  /*0100*/  IMAD.SHL.U32 R4, R4, 0x20, RZ ;  /* 0x0000002004047824 */ /* 0x008fc600078e00ff */
[----:B------:R-:W-:Y:S01]  /*0110*/  SGXT.U32 R31, R31, 0x5 ;  /* 0x000000051f1f781a */ /* 0x000fe20000000000 */
[----:B----4-:R-:W-:-:S03]  /*0120*/  IMAD.SHL.U32 R6, R6, 0x20, RZ ;  /* 0x0000002006067824 */ /* 0x010fc600078e00ff */
[----:B------:R-:W-:-:S05]  /*0130*/  LOP3.LUT R2, R4, R31, RZ, 0xfc, !PT ;  /* 0x0000001f04027212 */ /* 0x000fca00078efcff */
[----:B------:R-:W-:-:S05]  /*0140*/  IMAD.HI R0, R2, 0x66666667, RZ ;  /* 0x6666666702007827 */ /* 0x000fca00078e02ff */
[----:B------:R-:W-:-:S04]  /*0150*/  SHF.R.S32.HI R3, RZ, 0x1, R0 ;  /* 0x00000001ff037819 */ /* 0x000fc80000011400 */
[----:B------:R-:W-:Y:S01]  /*0160*/  LEA.HI R5, R0, R3, RZ, 0x1 ;  /* 0x0000000300057211 */ /* 0x000fe200078f08ff */
[----:B------:R-:W-:-:S04]  /*0170*/  IMAD.SHL.U32 R3, R37, 0x8, RZ ;  /* 0x0000000825037824 */ /* 0x000fc800078e00ff */
[----:B------:R-:W-:Y:S01]  /*0180*/  IMAD R8, R5, -0x5, R2 ;  /* 0xfffffffb05087824 */ /* 0x000fe200078e0202 */
[----:B------:R-:W-:-:S03]  /*0190*/  LOP3.LUT R0, R6, 0x18, R3, 0xf8, !PT ;  /* 0x0000001806007812 */ /* 0x000fc600078ef803 */
[----:B------:R-:W-:Y:S01]  /*01a0*/  IMAD R3, R5, 0xa, R8 ;  /* 0x0000000a05037824 */ /* 0x000fe200078e0208 */
[----:B------:R-:W-:-:S03]  /*01b0*/  ISETP.GE.AND P0, PT, R0, 0x80, PT ;  /* 0x000000800000780c */ /* 0x000fc60003f06270 */
[----:B------:R-:W-:Y:S01]  /*01c0*/  IMAD.SHL.U32 R3, R3, 0x100, RZ ;  /* 0x0000010003037824 */ /* 0x000fe200078e00ff */
[----:B------:R-:W-:-:S03]  /*01d0*/  ISETP.LT.AND P0, PT, R2, 0x64, !P0 ;  /* 0x000000640200780c */ /* 0x000fc60004701270 */
[----:B------:R-:W-:Y:S02]  /*01e0*/  VIADD R25, R3, 0x80 ;  /* 0x0000008003197836 */ /* 0x000fe40000000000 */
[C---:B------:R-:W-:Y:S02]  /*01f0*/  IMAD.IADD R20, R0.reuse, 0x1, R3 ;  /* 0x0000000100147824 */ /* 0x040fe400078e0203 */
[----:B------:R-:W-:Y:S02]  /*0200*/  IMAD.IADD R26, R0, 0x1, R25 ;  /* 0x00000001001a7824 */ /* 0x000fe400078e0219 */
[----:B--2---:R-:W-:-:S04]  /*0210*/  IMAD.WIDE R20, R20, 0x4, R32 ;  /* 0x0000000414147825 */ /* 0x004fc800078e0220 */
[----:B------:R-:W-:Y:S01]  /*0220*/  IMAD.WIDE R26, R26, 0x4, R32 ;  /* 0x000000041a1a7825 */ /* 0x000fe200078e0220 */
[----:B------:R-:W2:Y:S04]  /*0230*/  @P0 LDG.E.EL.128 R16, desc[UR6][R20.64] ;  /* 0x0000000614100981 */ /* 0x000ea8000c2e1d00 */
[----:B------:R-:W2:Y:S01]  /*0240*/  @P0 LDG.E.EL.128 R12, desc[UR6][R26.64] ;  /* 0x000000061a0c0981 */ /* 0x000ea2000c2e1d00 */
[----:B------:R-:W-:Y:S01]  /*0250*/  VIADD R23, R3, 0x500 ;  /* 0x0000050003177836 */ /* 0x000fe20000000000 */
[----:B------:R-:W-:-:S03]  /*0260*/  CS2R R8, SRZ ;  /* 0x0000000000087805 */ /* 0x000fc6000001ff00 */
[----:B------:R-:W-:-:S04]  /*0270*/  IMAD.IADD R28, R0, 0x1, R23 ;  /* 0x00000001001c7824 */ /* 0x000fc800078e0217 */
[----:B------:R-:W-:-:S05]  /*0280*/  IMAD.WIDE R28, R28, 0x4, R32 ;  /* 0x000000041c1c7825 */ /* 0x000fca00078e0220 */
[----:B------:R-:W3:Y:S01]  /*0290*/  @P0 LDG.E.EL.128 R8, desc[UR6][R28.64] ;  /* 0x000000061c080981 */ /* 0x000ee2000c2e1d00 */
[----:B--2---:R-:W-:Y:S02]  /*02a0*/  FSETP.GT.AND P6, PT, R15, R19, PT ;  /* 0x000000130f00720b */ /* 0x004fe40003fc4000 */
[C---:B------:R-:W-:Y:S02]  /*02b0*/  FSETP.GT.AND P5, PT, R14.reuse, R18, PT ;  /* 0x000000120e00720b */ /* 0x040fe40003fa4000 */
[----:B------:R-:W-:Y:S02]  /*02c0*/  FSETP.GT.AND P4, PT, R13, R17, PT ;  /* 0x000000110d00720b */ /* 0x000fe40003f84000 */
[----:B------:R-:W-:Y:S02]  /*02d0*/  FSETP.NAN.AND P2, PT, R15, R15, PT ;  /* 0x0000000f0f00720b */ /* 0x000fe40003f48000 */
[----:B------:R-:W-:Y:S02]  /*02e0*/  FSETP.NAN.AND P1, PT, R14, R14, PT ;  /* 0x0000000e0e00720b */ /* 0x000fe40003f28000 */
[----:B------:R-:W-:-:S02]  /*02f0*/  FSETP.GT.AND P3, PT, R12, R16, PT ;  /* 0x000000100c00720b */ /* 0x000fc40003f64000 */
[----:B------:R-:W-:Y:S02]  /*0300*/  P2R R5, PR, RZ, 0x10 ;  /* 0x00000010ff057803 */ /* 0x000fe40000000000 */
[----:B------:R-:W-:Y:S02]  /*0310*/  @!P6 SEL R15, R15, R19, P2 ;  /* 0x000000130f0fe207 */ /* 0x000fe40001000000 */
[----:B------:R-:W-:Y:S02]  /*0320*/  @!P5 SEL R14, R14, R18, P1 ;  /* 0x000000120e0ed207 */ /* 0x000fe40000800000 */
[----:B------:R-:W-:Y:S02]  /*0330*/  CS2R R18, SRZ ;  /* 0x0000000000127805 */ /* 0x000fe4000001ff00 */
[----:B------:R-:W-:Y:S02]  /*0340*/  FSETP.NAN.AND P2, PT, R13, R13, PT ;  /* 0x0000000d0d00720b */ /* 0x000fe40003f48000 */
[----:B---3--:R-:W-:-:S02]  /*0350*/  FSETP.NAN.AND P1, PT, R11, R11, PT ;  /* 0x0000000b0b00720b */ /* 0x008fc40003f28000 */
[----:B------:R-:W-:Y:S02]  /*0360*/  @!P4 SEL R13, R13, R17, P2 ;  /* 0x000000110d0dc207 */ /* 0x000fe40001000000 */
[C---:B------:R-:W-:Y:S02]  /*0370*/  FSETP.NAN.AND P2, PT, R12.reuse, R12, PT ;  /* 0x0000000c0c00720b */ /* 0x040fe40003f48000 */
[----:B------:R-:W-:Y:S02]  /*0380*/  P2R R21, PR, RZ, 0x8 ;  /* 0x00000008ff157803 */ /* 0x000fe40000000000 */
[----:B------:R-:W-:Y:S02]  /*0390*/  @!P3 SEL R12, R12, R16, P2 ;  /* 0x000000100c0cb207 */ /* 0x000fe40001000000 */
[----:B------:R-:W-:Y:S02]  /*03a0*/  CS2R R16, SRZ ;  /* 0x0000000000107805 */ /* 0x000fe4000001ff00 */
[----:B------:R-:W-:-:S02]  /*03b0*/  FSETP.GEU.AND P3, PT, R15, R11, PT ;  /* 0x0000000b0f00720b */ /* 0x000fc40003f6e000 */
[-C--:B------:R-:W-:Y:S02]  /*03c0*/  FSETP.GEU.AND P2, PT, R14, R10.reuse, PT ;  /* 0x0000000a0e00720b */ /* 0x080fe40003f4e000 */
[----:B------:R-:W-:Y:S02]  /*03d0*/  @!P1 SEL R11, R11, R15, !P3 ;  /* 0x0000000f0b0b9207 */ /* 0x000fe40005800000 */
[----:B------:R-:W-:Y:S02]  /*03e0*/  FSETP.NAN.AND P1, PT, R10, R10, PT ;  /* 0x0000000a0a00720b */ /* 0x000fe40003f28000 */
[----:B------:R-:W-:Y:S02]  /*03f0*/  P2R R28, PR, RZ, 0x4 ;  /* 0x00000004ff1c7803 */ /* 0x000fe40000000000 */
[----:B------:R-:W-:Y:S02]  /*0400*/  P2R R22, PR, RZ, 0x8 ;  /* 0x00000008ff167803 */ /* 0x000fe40000000000 */
[----:B------:R-:W-:-:S02]  /*0410*/  P2R R7, PR, RZ, 0x40 ;  /* 0x00000040ff077803 */ /* 0x000fc40000000000 */
[----:B------:R-:W-:-:S05]  /*0420*/  P2R R20, PR, RZ, 0x20 ;  /* 0x00000020ff147803 */ /* 0x000fca0000000000 */
[----:B------:R-:W-:Y:S02]  /*0430*/  @!P1 SEL R10, R10, R14, !P2 ;  /* 0x0000000e0a0a9207 */ /* 0x000fe40005000000 */
[----:B------:R-:W-:Y:S02]  /*0440*/  CS2R R14, SRZ ;  /* 0x00000000000e7805 */ /* 0x000fe4000001ff00 */
[-C--:B------:R-:W-:Y:S02]  /*0450*/  FSETP.NAN.AND P1, PT, R9, R9.reuse, PT ;  /* 0x000000090900720b */ /* 0x080fe40003f28000 */
[----:B------:R-:W-:Y:S01]  /*0460*/  FSETP.GEU.AND P2, PT, R13, R9, PT ;  /* 0x000000090d00720b */ /* 0x000fe20003f4e000 */
[----:B------:R1:W-:Y:S03]  /*0470*/  STL.64 [R1], R10 ;  /* 0x0000000a01007387 */ /* 0x0003e60000100a00 */
[----:B------:R-:W-:-:S07]  /*0480*/  P2R R29, PR, RZ, 0x4 ;  /* 0x00000004ff1d7803 */ /* 0x000fce0000000000 */
[----:B------:R-:W-:Y:S01]  /*0490*/  @!P1 SEL R9, R9, R13, !P2 ;  /* 0x0000000d09099207 */ /* 0x000fe20005000000 */
[----:B-1----:R-:W1:Y:S01]  /*04a0*/  LDC.64 R10, c[0x0][0x210] ;  /* 0x00008400ff0a7b82 */ /* 0x002e620000000a00 */
[-C--:B------:R-:W-:Y:S02]  /*04b0*/  FSETP.NAN.AND P1, PT, R8, R8.reuse, PT ;  /* 0x000000080800720b */ /* 0x080fe40003f28000 */
[----:B------:R-:W-:-:S04]  /*04c0*/  FSETP.GEU.AND P2, PT, R12, R8, PT ;  /* 0x000000080c00720b */ /* 0x000fc80003f4e000 */
[----:B------:R-:W-:-:S07]  /*04d0*/  P2R R30, PR, RZ, 0x4 ;  /* 0x00000004ff1e7803 */ /* 0x000fce0000000000 */
[----:B------:R-:W-:Y:S02]  /*04e0*/  @!P1 SEL R8, R8, R12, !P2 ;  /* 0x0000000c08089207 */ /* 0x000fe40005000000 */
[----:B------:R-:W-:-:S05]  /*04f0*/  LOP3.LUT R12, R0, 0x4, RZ, 0xfc, !PT ;  /* 0x00000004000c7812 */ /* 0x000fca00078efcff */
[C---:B------:R-:W-:Y:S02]  /*0500*/  IMAD.IADD R26, R12.reuse, 0x1, R25 ;  /* 0x000000010c1a7824 */ /* 0x040fe400078e0219 */
[----:B------:R-:W-:Y:S01]  /*0510*/  IMAD.IADD R24, R12, 0x1, R3 ;  /* 0x000000010c187824 */ /* 0x000fe200078e0203 */
[----:B------:R-:W-:Y:S01]  /*0520*/  CS2R R12, SRZ ;  /* 0x00000000000c7805 */ /* 0x000fe2000001ff00 */
[----:B-1----:R-:W-:-:S04]  /*0530*/  IMAD.WIDE R26, R26, 0x4, R10 ;  /* 0x000000041a1a7825 */ /* 0x002fc800078e020a */
[----:B------:R-:W-:Y:S01]  /*0540*/  IMAD.WIDE R24, R24, 0x4, R10 ;  /* 0x0000000418187825 */ /* 0x000fe200078e020a */
[----:B------:R1:W2:Y:S04]  /*0550*/  @P0 LDG.E.EL.128 R12, desc[UR6][R26.64] ;  /* 0x000000061a0c0981 */ /* 0x0002a8000c2e1d00 */
[----:B------:R3:W2:Y:S01]  /*0560*/  @P0 LDG.E.EL.128 R16, desc[UR6][R24.64] ;  /* 0x0000000618100981 */ /* 0x0006a2000c2e1d00 */
[----:B-1----:R-:W-:-:S05]  /*0570*/  LOP3.LUT R27, R0, 0x4, RZ, 0xfc, !PT ;  /* 0x00000004001b7812 */ /* 0x002fca00078efcff */
[----:B---3--:R-:W-:-:S04]  /*0580*/  IMAD.IADD R24, R27, 0x1, R23 ;  /* 0x000000011b187824 */ /* 0x008fc800078e0217 */
[----:B------:R-:W-:Y:S01]  /*0590*/  IMAD.WIDE R24, R24, 0x4, R10 ;  /* 0x0000000418187825 */ /* 0x000fe200078e020a */
[C---:B--2---:R-:W-:Y:S02]  /*05a0*/  FSETP.GT.AND P2, PT, R15.reuse, R19, PT ;  /* 0x000000130f00720b */ /* 0x044fe40003f44000 */
[----:B------:R-:W-:Y:S02]  /*05b0*/  FSETP.NAN.AND P1, PT, R15, R15, PT ;  /* 0x0000000f0f00720b */ /* 0x000fe40003f28000 */
[----:B------:R-:W-:-:S09]  /*05c0*/  P2R R26, PR, RZ, 0x4 ;  /* 0x00000004ff1a7803 */ /* 0x000fd20000000000 */
[----:B------:R-:W-:Y:S02]  /*05d0*/  @!P2 SEL R15, R15, R19, P1 ;  /* 0x000000130f0fa207 */ /* 0x000fe40000800000 */
[C---:B------:R-:W-:Y:S02]  /*05e0*/  FSETP.GT.AND P2, PT, R14.reuse, R18, PT ;  /* 0x000000120e00720b */ /* 0x040fe40003f44000 */
        /* <DEDUP_REMOVED lines=9> */
[----:B------:R-:W-:-:S09]  /*0680*/  CS2R R18, SRZ ;  /* 0x0000000000127805 */ /* 0x000fd2000001ff00 */
[----:B------:R-:W-:Y:S02]  /*0690*/  @!P2 SEL R12, R12, R16, P1 ;  /* 0x000000100c0ca207 */ /* 0x000fe40000800000 */
[----:B------:R-:W-:-:S06]  /*06a0*/  CS2R R16, SRZ ;  /* 0x0000000000107805 */ /* 0x000fcc000001ff00 */
[----:B------:R-:W2:Y:S01]  /*06b0*/  @P0 LDG.E.EL.128 R16, desc[UR6][R24.64] ;  /* 0x0000000618100981 */ /* 0x000ea2000c2e1d00 */
[----:B------:R-:W-:Y:S01]  /*06c0*/  P2R R34, PR, RZ, 0x4 ;  /* 0x00000004ff227803 */ /* 0x000fe20000000000 */
[----:B------:R-:W-:Y:S01]  /*06d0*/  VIADD R3, R3, 0x580 ;  /* 0x0000058003037836 */ /* 0x000fe20000000000 */
[-C--:B--2---:R-:W-:Y:S02]  /*06e0*/  FSETP.NAN.AND P1, PT, R18, R18.reuse, PT ;  /* 0x000000121200720b */ /* 0x084fe40003f28000 */
[----:B------:R-:W-:Y:S02]  /*06f0*/  FSETP.NAN.AND P3, PT, R17, R17, PT ;  /* 0x000000111100720b */ /* 0x000fe40003f68000 */
[----:B------:R-:W-:-:S09]  /*0700*/  FSETP.GEU.AND P2, PT, R14, R18, PT ;  /* 0x000000120e00720b */ /* 0x000fd20003f4e000 */
[----:B------:R-:W-:Y:S02]  /*0710*/  @!P1 SEL R18, R18, R14, !P2 ;  /* 0x0000000e12129207 */ /* 0x000fe40005000000 */
[----:B------:R-:W-:-:S04]  /*0720*/  FSETP.GEU.AND P1, PT, R13, R17, PT ;  /* 0x000000110d00720b */ /* 0x000fc80003f2e000 */
[----:B------:R-:W-:Y:S02]  /*0730*/  @!P3 SEL R17, R17, R13, !P1 ;  /* 0x0000000d1111b207 */ /* 0x000fe40004800000 */
[-C--:B------:R-:W-:Y:S02]  /*0740*/  FSETP.NAN.AND P3, PT, R16, R16.reuse, PT ;  /* 0x000000101000720b */ /* 0x080fe40003f68000 */
[----:B------:R-:W-:-:S04]  /*0750*/  FSETP.GEU.AND P4, PT, R12, R16, PT ;  /* 0x000000100c00720b */ /* 0x000fc80003f8e000 */
[----:B------:R-:W-:-:S07]  /*0760*/  P2R R25, PR, RZ, 0x10 ;  /* 0x00000010ff197803 */ /* 0x000fce0000000000 */
[----:B------:R-:W-:Y:S02]  /*0770*/  @!P3 SEL R16, R16, R12, !P4 ;  /* 0x0000000c1010b207 */ /* 0x000fe40006000000 */
[----:B------:R-:W-:-:S04]  /*0780*/  ISETP.NE.AND P4, PT, R22, RZ, PT ;  /* 0x000000ff1600720c */ /* 0x000fc80003f85270 */
[----:B------:R-:W-:Y:S02]  /*0790*/  P2R R22, PR, RZ, 0x10 ;  /* 0x00000010ff167803 */ /* 0x000fe40000000000 */
        /* <DEDUP_REMOVED lines=10> */
[----:B------:R-:W-:Y:S02]  /*0840*/  ISETP.NE.AND P4, PT, R34, RZ, PT ;  /* 0x000000ff2200720c */ /* 0x000fe40003f85270 */
[----:B------:R-:W-:Y:S02]  /*0850*/  FSETP.NAN.AND P5, PT, R19, R19, PT ;  /* 0x000000131300720b */ /* 0x000fe40003fa8000 */
[----:B------:R-:W-:Y:S02]  /*0860*/  P2R R34, PR, RZ, 0x10 ;  /* 0x00000010ff227803 */ /* 0x000fe40000000000 */
[----:B------:R-:W-:-:S04]  /*0870*/  ISETP.NE.AND P4, PT, R7, RZ, PT ;  /* 0x000000ff0700720c */ /* 0x000fc80003f85270 */
[----:B------:R-:W-:Y:S02]  /*0880*/  P2R R7, PR, RZ, 0x10 ;  /* 0x00000010ff077803 */ /* 0x000fe40000000000 */
[----:B------:R-:W-:Y:S02]  /*0890*/  ISETP.NE.AND P4, PT, R20, RZ, PT ;  /* 0x000000ff1400720c */ /* 0x000fe40003f85270 */
[----:B------:R-:W-:Y:S02]  /*08a0*/  FSETP.GEU.AND P3, PT, R15, R19, PT ;  /* 0x000000130f00720b */ /* 0x000fe40003f6e000 */
[----:B------:R-:W-:Y:S02]  /*08b0*/  P2R R35, PR, RZ, 0x10 ;  /* 0x00000010ff237803 */ /* 0x000fe40000000000 */
[----:B------:R-:W-:Y:S01]  /*08c0*/  ISETP.NE.AND P4, PT, R5, RZ, PT ;  /* 0x000000ff0500720c */ /* 0x000fe20003f85270 */
[----:B------:R-:W-:Y:S01]  /*08d0*/  IMAD.IADD R20, R0, 0x1, R3 ;  /* 0x0000000100147824 */ /* 0x000fe200078e0203 */
[----:B------:R-:W-:-:S02]  /*08e0*/  @!P5 SEL R19, R19, R15, !P3 ;  /* 0x0000000f1313d207 */ /* 0x000fc40005800000 */
[----:B------:R-:W-:Y:S02]  /*08f0*/  CS2R R12, SRZ ;  /* 0x00000000000c7805 */ /* 0x000fe4000001ff00 */
[----:B------:R-:W-:Y:S02]  /*0900*/  P2R R5, PR, RZ, 0x10 ;  /* 0x00000010ff057803 */ /* 0x000fe40000000000 */
[----:B------:R-:W-:Y:S02]  /*0910*/  CS2R R14, SRZ ;  /* 0x00000000000e7805 */ /* 0x000fe4000001ff00 */
[----:B------:R-:W-:Y:S01]  /*0920*/  ISETP.NE.AND P4, PT, R21, RZ, PT ;  /* 0x000000ff1500720c */ /* 0x000fe20003f85270 */
[----:B------:R-:W-:Y:S02]  /*0930*/  IMAD.WIDE R20, R20, 0x4, R10 ;  /* 0x0000000414147825 */ /* 0x000fe400078e020a */
[----:B------:R-:W2:Y:S04]  /*0940*/  LDL.LU.64 R10, [R1] ;  /* 0x00000000010a7983 */ /* 0x000ea80000300a00 */
[----:B------:R-:W3:Y:S01]  /*0950*/  @P0 LDG.E.EL.128 R12, desc[UR6][R20.64] ;  /* 0x00000006140c0981 */ /* 0x000ee2000c2e1d00 */
[----:B------:R-:W-:-:S02]  /*0960*/  P2R R24, PR, RZ, 0x2 ;  /* 0x00000002ff187803 */ /* 0x000fc40000000000 */
[----:B------:R-:W-:Y:S02]  /*0970*/  P2R R23, PR, RZ, 0x4 ;  /* 0x00000004ff177803 */ /* 0x000fe40000000000 */
[----:B------:R-:W-:Y:S02]  /*0980*/  P2R R36, PR, RZ, 0x10 ;  /* 0x00000010ff247803 */ /* 0x000fe40000000000 */
[-C--:B---3--:R-:W-:Y:S02]  /*0990*/  FSETP.NAN.AND P5, PT, R12, R12.reuse, PT ;  /* 0x0000000c0c00720b */ /* 0x088fe40003fa8000 */
[----:B------:R-:W-:Y:S02]  /*09a0*/  FSETP.GEU.AND P1, PT, R8, R12, PT ;  /* 0x0000000c0800720b */ /* 0x000fe40003f2e000 */
[----:B------:R-:W-:-:S09]  /*09b0*/  FSETP.NAN.AND P6, PT, R14, R14, PT ;  /* 0x0000000e0e00720b */ /* 0x000fd20003fc8000 */
[----:B------:R-:W-:Y:S02]  /*09c0*/  @!P5 FSEL R12, R12, R8, !P1 ;  /* 0x000000080c0cd208 */ /* 0x000fe40004800000 */
[-C--:B------:R-:W-:Y:S02]  /*09d0*/  FSETP.NAN.AND P5, PT, R13, R13.reuse, PT ;  /* 0x0000000d0d00720b */ /* 0x080fe40003fa8000 */
[----:B------:R-:W-:Y:S02]  /*09e0*/  FSETP.GEU.AND P2, PT, R9, R13, PT ;  /* 0x0000000d0900720b */ /* 0x000fe40003f4e000 */
[----:B------:R-:W-:-:S09]  /*09f0*/  FSETP.NAN.AND P4, PT, R15, R15, PT ;  /* 0x0000000f0f00720b */ /* 0x000fd20003f88000 */
[----:B------:R-:W-:Y:S02]  /*0a00*/  @!P5 FSEL R13, R13, R9, !P2 ;  /* 0x000000090d0dd208 */ /* 0x000fe40005000000 */
[----:B--2---:R-:W-:-:S04]  /*0a10*/  FSETP.GEU.AND P5, PT, R10, R14, PT ;  /* 0x0000000e0a00720b */ /* 0x004fc80003fae000 */
[----:B------:R-:W-:Y:S02]  /*0a20*/  @!P6 FSEL R14, R14, R10, !P5 ;  /* 0x0000000a0e0ee208 */ /* 0x000fe40006800000 */
[----:B------:R-:W-:-:S04]  /*0a30*/  FSETP.GEU.AND P6, PT, R11, R15, PT ;  /* 0x0000000f0b00720b */ /* 0x000fc80003fce000 */
[----:B------:R-:W-:Y:S02]  /*0a40*/  @!P4 FSEL R15, R15, R11, !P6 ;  /* 0x0000000b0f0fc208 */ /* 0x000fe40007000000 */
[----:B------:R-:W-:-:S04]  /*0a50*/  ISETP.NE.AND P4, PT, R36, RZ, PT ;  /* 0x000000ff2400720c */ /* 0x000fc80003f85270 */
[----:B------:R-:W-:Y:S02]  /*0a60*/  SEL R8, RZ, 0x1, !P4 ;  /* 0x00000001ff087807 */ /* 0x000fe40006000000 */
[----:B------:R-:W-:-:S04]  /*0a70*/  ISETP.NE.AND P4, PT, R5, RZ, PT ;  /* 0x000000ff0500720c */ /* 0x000fc80003f85270 */
[----:B------:R-:W-:Y:S02]  /*0a80*/  SEL R9, RZ, 0x1, !P4 ;  /* 0x00000001ff097807 */ /* 0x000fe40006000000 */
[----:B------:R-:W-:-:S04]  /*0a90*/  ISETP.NE.AND P4, PT, R35, RZ, PT ;  /* 0x000000ff2300720c */ /* 0x000fc80003f85270 */
[----:B------:R-:W-:Y:S02]  /*0aa0*/  SEL R10, RZ, 0x1, !P4 ;  /* 0x00000001ff0a7807 */ /* 0x000fe40006000000 */
[----:B------:R-:W-:-:S04]  /*0ab0*/  ISETP.NE.AND P4, PT, R7, RZ, PT ;  /* 0x000000ff0700720c */ /* 0x000fc80003f85270 */
[----:B------:R-:W-:Y:S02]  /*0ac0*/  SEL R11, RZ, 0x1, !P4 ;  /* 0x00000001ff0b7807 */ /* 0x000fe40006000000 */
[----:B------:R-:W-:Y:S02]  /*0ad0*/  ISETP.NE.AND P4, PT, R34, RZ, PT ;  /* 0x000000ff2200720c */ /* 0x000fe40003f85270 */
[----:B------:R-:W1:Y:S02]  /*0ae0*/  LDC.64 R34, c[0x0][0x210] ;  /* 0x00008400ff227b82 */ /* 0x000e640000000a00 */
[----:B------:R-:W-:Y:S02]  /*0af0*/  SEL R5, RZ, 0x1, !P4 ;  /* 0x00000001ff057807 */ /* 0x000fe40006000000 */
[----:B------:R-:W-:-:S04]  /*0b00*/  ISETP.NE.AND P4, PT, R33, RZ, PT ;  /* 0x000000ff2100720c */ /* 0x000fc80003f85270 */
[----:B------:R-:W-:Y:S02]  /*0b10*/  SEL R7, RZ, 0x1, !P4 ;  /* 0x00000001ff077807 */ /* 0x000fe40006000000 */
[----:B------:R-:W-:-:S04]  /*0b20*/  ISETP.NE.AND P4, PT, R32, RZ, PT ;  /* 0x000000ff2000720c */ /* 0x000fc80003f85270 */
[----:B------:R-:W-:Y:S02]  /*0b30*/  SEL R20, RZ, 0x1, !P4 ;  /* 0x00000001ff147807 */ /* 0x000fe40006000000 */
[----:B------:R-:W-:-:S04]  /*0b40*/  ISETP.NE.AND P4, PT, R30, RZ, PT ;  /* 0x000000ff1e00720c */ /* 0x000fc80003f85270 */
[----:B------:R-:W-:Y:S02]  /*0b50*/  SEL R8, R8, 0x2, P4 ;  /* 0x0000000208087807 */ /* 0x000fe40002000000 */
[----:B------:R-:W-:-:S04]  /*0b60*/  ISETP.NE.AND P4, PT, R29, RZ, PT ;  /* 0x000000ff1d00720c */ /* 0x000fc80003f85270 */
[----:B------:R-:W-:Y:S02]  /*0b70*/  SEL R9, R9, 0x2, P4 ;  /* 0x0000000209097807 */ /* 0x000fe40002000000 */
[----:B------:R-:W-:-:S04]  /*0b80*/  ISETP.NE.AND P4, PT, R28, RZ, PT ;  /* 0x000000ff1c00720c */ /* 0x000fc80003f85270 */
[----:B------:R-:W-:Y:S02]  /*0b90*/  SEL R10, R10, 0x2, P4 ;  /* 0x000000020a0a7807 */ /* 0x000fe40002000000 */
[----:B------:R-:W-:Y:S01]  /*0ba0*/  ISETP.NE.AND P4, PT, R22, RZ, PT ;  /* 0x000000ff1600720c */ /* 0x000fe20003f85270 */
[----:B------:R-:W-:Y:S01]  /*0bb0*/  IMAD.IADD R22, R27, 0x1, R3 ;  /* 0x000000011b167824 */ /* 0x000fe200078e0203 */
[----:B------:R-:W-:Y:S02]  /*0bc0*/  SEL R21, R8, 0x3, P1 ;  /* 0x0000000308157807 */ /* 0x000fe40000800000 */
[----:B------:R-:W-:Y:S02]  /*0bd0*/  SEL R28, R11, 0x2, P4 ;  /* 0x000000020b1c7807 */ /* 0x000fe40002000000 */
[----:B------:R-:W-:Y:S02]  /*0be0*/  ISETP.NE.AND P4, PT, R25, RZ, PT ;  /* 0x000000ff1900720c */ /* 0x000fe40003f85270 */
[----:B------:R-:W-:-:S02]  /*0bf0*/  ISETP.NE.AND P1, PT, R24, RZ, PT ;  /* 0x000000ff1800720c */ /* 0x000fc40003f25270 */
[----:B------:R-:W-:Y:S02]  /*0c00*/  SEL R24, R9, 0x3, P2 ;  /* 0x0000000309187807 */ /* 0x000fe40001000000 */
[----:B------:R-:W-:Y:S02]  /*0c10*/  CS2R R8, SRZ ;  /* 0x0000000000087805 */ /* 0x000fe4000001ff00 */
[----:B------:R-:W-:Y:S02]  /*0c20*/  SEL R25, R10, 0x3, P5 ;  /* 0x000000030a197807 */ /* 0x000fe40002800000 */
[----:B------:R-:W-:Y:S02]  /*0c30*/  CS2R R10, SRZ ;  /* 0x00000000000a7805 */ /* 0x000fe4000001ff00 */
[----:B------:R-:W-:Y:S01]  /*0c40*/  ISETP.NE.AND P2, PT, R23, RZ, PT ;  /* 0x000000ff1700720c */ /* 0x000fe20003f45270 */
[----:B-1----:R-:W-:-:S05]  /*0c50*/  IMAD.WIDE R22, R22, 0x4, R34 ;  /* 0x0000000416167825 */ /* 0x002fca00078e0222 */
[----:B------:R1:W2:Y:S01]  /*0c60*/  @P0 LDG.E.EL.128 R8, desc[UR6][R22.64] ;  /* 0x0000000616080981 */ /* 0x0002a2000c2e1d00 */
[----:B------:R-:W3:Y:S01]  /*0c70*/  S2R R27, SR_TID.X ;  /* 0x00000000001b7919 */ /* 0x000ee20000002100 */
[----:B------:R-:W-:Y:S02]  /*0c80*/  FSETP.GEU.AND P5, PT, R12, RZ, PT ;  /* 0x000000ff0c00720b */ /* 0x000fe40003fae000 */
[----:B------:R-:W-:Y:S02]  /*0c90*/  SEL R28, R28, 0x3, P6 ;  /* 0x000000031c1c7807 */ /* 0x000fe40003000000 */
[----:B------:R-:W-:Y:S02]  /*0ca0*/  ISETP.NE.AND P6, PT, R26, RZ, PT ;  /* 0x000000ff1a00720c */ /* 0x000fe40003fc5270 */
[----:B------:R-:W-:Y:S02]  /*0cb0*/  FSEL R29, R12, RZ, P5 ;  /* 0x000000ff0c1d7208 */ /* 0x000fe40002800000 */
[----:B------:R-:W-:-:S02]  /*0cc0*/  FSETP.GEU.AND P5, PT, R13, RZ, PT ;  /* 0x000000ff0d00720b */ /* 0x000fc40003fae000 */
[----:B------:R-:W-:Y:S01]  /*0cd0*/  SEL R20, R20, 0x2, P2 ;  /* 0x0000000214147807 */ /* 0x000fe20001000000 */
[----:B0-----:R-:W-:Y:S01]  /*0ce0*/  UPRMT UR4, UR5, 0x654, UR4 ;  /* 0x0000065405047896 */ /* 0x001fe20008000004 */
[----:B------:R-:W-:Y:S01]  /*0cf0*/  SEL R5, R5, 0x2, P4 ;  /* 0x0000000205057807 */ /* 0x000fe20002000000 */
[----:B---3--:R-:W-:-:S05]  /*0d00*/  IMAD.SHL.U32 R3, R27, 0x8, RZ ;  /* 0x000000081b037824 */ /* 0x008fca00078e00ff */
[----:B------:R-:W-:-:S05]  /*0d10*/  LOP3.LUT R26, R3, 0x3f8, RZ, 0xc0, !PT ;  /* 0x000003f8031a7812 */ /* 0x000fca00078ec0ff */
[----:B------:R-:W-:Y:S01]  /*0d20*/  IMAD.IADD R12, R31, 0x1, R26 ;  /* 0x000000011f0c7824 */ /* 0x000fe200078e021a */
[----:B------:R-:W-:Y:S02]  /*0d30*/  FSEL R31, R13, RZ, P5 ;  /* 0x000000ff0d1f7208 */ /* 0x000fe40002800000 */
[C---:B------:R-:W-:Y:S02]  /*0d40*/  FSETP.GEU.AND P5, PT, R14.reuse, RZ, PT ;  /* 0x000000ff0e00720b */ /* 0x040fe40003fae000 */
[----:B------:R-:W-:Y:S02]  /*0d50*/  SEL R7, R7, 0x2, P1 ;  /* 0x0000000207077807 */ /* 0x000fe40000800000 */
[----:B-1----:R-:W-:Y:S02]  /*0d60*/  FSEL R23, R14, RZ, P5 ;  /* 0x000000ff0e177208 */ /* 0x002fe40002800000 */
[----:B------:R-:W-:Y:S01]  /*0d70*/  FSETP.GEU.AND P5, PT, R15, RZ, PT ;  /* 0x000000ff0f00720b */ /* 0x000fe20003fae000 */
[----:B------:R-:W-:Y:S01]  /*0d80*/  IMAD R3, R2, 0x80, R0 ;  /* 0x0000008002037824 */ /* 0x000fe200078e0200 */
[----:B------:R-:W-:-:S02]  /*0d90*/  PRMT R13, R25, 0x3340, R28 ;  /* 0x00003340190d7816 */ /* 0x000fc4000000001c */
[----:B------:R-:W-:Y:S02]  /*0da0*/  FSEL R15, R15, RZ, P5 ;  /* 0x000000ff0f0f7208 */ /* 0x000fe40002800000 */
[----:B------:R-:W-:Y:S02]  /*0db0*/  SEL R2, RZ, 0x1, !P6 ;  /* 0x00000001ff027807 */ /* 0x000fe40007000000 */
[----:B------:R-:W-:Y:S02]  /*0dc0*/  SHF.R.U32.HI R25, RZ, 0x5, R37 ;  /* 0x00000005ff197819 */ /* 0x000fe40000011625 */
[----:B------:R-:W-:Y:S02]  /*0dd0*/  LEA R12, R12, UR4, 0x2 ;  /* 0x000000040c0c7c11 */ /* 0x000fe4000f8e10ff */
[----:B------:R-:W-:Y:S02]  /*0de0*/  SEL R2, R2, 0x2, P3 ;  /* 0x0000000202027807 */ /* 0x000fe40001800000 */
[----:B------:R-:W-:Y:S01]  /*0df0*/  SGXT.U32 R25, R25, 0x2 ;  /* 0x000000021919781a */ /* 0x000fe20000000000 */
[----:B------:R0:W-:Y:S01]  /*0e00*/  STS [R12+0x4], R31 ;  /* 0x0000041f0c007388 */ /* 0x0001e20000000800 */
[----:B------:R-:W-:-:S02]  /*0e10*/  PRMT R0, R21, 0x3340, R24 ;  /* 0x0000334015007816 */ /* 0x000fc40000000018 */
[----:B------:R-:W-:Y:S01]  /*0e20*/  LOP3.LUT R21, R27, 0x7f, RZ, 0xc0, !PT ;  /* 0x0000007f1b157812 */ /* 0x000fe200078ec0ff */
[----:B------:R1:W-:Y:S01]  /*0e30*/  STS [R12+0x8], R23 ;  /* 0x000008170c007388 */ /* 0x0003e20000000800 */
[----:B0-----:R-:W-:Y:S02]  /*0e40*/  LOP3.LUT R31, R4, R25, RZ, 0xfc, !PT ;  /* 0x00000019041f7212 */ /* 0x001fe400078efcff */
[C---:B------:R-:W-:Y:S01]  /*0e50*/  LOP3.LUT R27, R21.reuse, 0x280, RZ, 0xfc, !PT ;  /* 0x00000280151b7812 */ /* 0x040fe200078efcff */
[----:B------:R0:W-:Y:S01]  /*0e60*/  STS [R12+0xc], R15 ;  /* 0x00000c0f0c007388 */ /* 0x0001e20000000800 */
[----:B------:R-:W-:Y:S01]  /*0e70*/  LOP3.LUT R30, R21, 0x80, RZ, 0xfc, !PT ;  /* 0x00000080151e7812 */ /* 0x000fe200078efcff */
[----:B------:R-:W-:Y:S01]  /*0e80*/  IMAD.HI R24, R31, 0x51eb851f, RZ ;  /* 0x51eb851f1f187827 */ /* 0x000fe200078e02ff */
[C---:B------:R-:W-:Y:S02]  /*0e90*/  LOP3.LUT R26, R21.reuse, 0x100, RZ, 0xfc, !PT ;  /* 0x00000100151a7812 */ /* 0x040fe400078efcff */
[----:B------:R-:W-:-:S02]  /*0ea0*/  LOP3.LUT R28, R21, 0x180, RZ, 0xfc, !PT ;  /* 0x00000180151c7812 */ /* 0x000fc400078efcff */
[C---:B------:R-:W-:Y:S02]  /*0eb0*/  LOP3.LUT R36, R21.reuse, 0x200, RZ, 0xfc, !PT ;  /* 0x0000020015247812 */ /* 0x040fe400078efcff */
[----:B------:R-:W-:Y:S01]  /*0ec0*/  LOP3.LUT R34, R21, 0x300, RZ, 0xfc, !PT ;  /* 0x0000030015227812 */ /* 0x000fe200078efcff */
[----:B------:R-:W-:Y:S01]  /*0ed0*/  IMAD.IADD R32, R25, 0x1, R21 ;  /* 0x0000000119207824 */ /* 0x000fe200078e0215 */
[----:B-1----:R-:W-:Y:S01]  /*0ee0*/  LOP3.LUT R23, R4, 0x4, R25, 0xfe, !PT ;  /* 0x0000000404177812 */ /* 0x002fe200078efe19 */
[----:B------:R1:W-:Y:S01]  /*0ef0*/  STS [R12], R29 ;  /* 0x0000001d0c007388 */ /* 0x0003e20000000800 */
[----:B------:R-:W-:Y:S02]  /*0f00*/  LOP3.LUT R22, R4, 0x8, R25, 0xfe, !PT ;  /* 0x0000000804167812 */ /* 0x000fe400078efe19 */
[----:B0-----:R-:W-:Y:S02]  /*0f10*/  LOP3.LUT R15, R4, 0xc, R25, 0xfe, !PT ;  /* 0x0000000c040f7812 */ /* 0x001fe400078efe19 */
[----:B------:R-:W-:-:S02]  /*0f20*/  LEA.HI R30, R30, R21, RZ, 0x1b ;  /* 0x000000151e1e7211 */ /* 0x000fc400078fd8ff */
[-C--:B------:R-:W-:Y:S02]  /*0f30*/  LEA.HI R26, R26, R21.reuse, RZ, 0x1b ;  /* 0x000000151a1a7211 */ /* 0x080fe400078fd8ff */
[-C--:B------:R-:W-:Y:S02]  /*0f40*/  LEA.HI R28, R28, R21.reuse, RZ, 0x1b ;  /* 0x000000151c1c7211 */ /* 0x080fe400078fd8ff */
[----:B-1----:R-:W-:Y:S02]  /*0f50*/  LEA.HI R29, R36, R21, RZ, 0x1b ;  /* 0x00000015241d7211 */ /* 0x002fe400078fd8ff */
[----:B------:R-:W-:Y:S02]  /*0f60*/  SHF.R.U32.HI R33, RZ, 0x1f, R24 ;  /* 0x0000001fff217819 */ /* 0x000fe40000011618 */
[----:B------:R-:W-:Y:S02]  /*0f70*/  LOP3.LUT R6, R6, 0x1f, R37, 0xf8, !PT ;  /* 0x0000001f06067812 */ /* 0x000fe400078ef825 */
[----:B------:R-:W-:-:S02]  /*0f80*/  LEA.HI.SX32 R24, R24, R33, 0x1d ;  /* 0x0000002118187211 */ /* 0x000fc400078feaff */
[-C--:B--2---:R-:W-:Y:S02]  /*0f90*/  FSETP.NAN.AND P2, PT, R9, R9.reuse, PT ;  /* 0x000000090900720b */ /* 0x084fe40003f48000 */
[----:B------:R-:W-:Y:S02]  /*0fa0*/  FSETP.GEU.AND P4, PT, R17, R9, PT ;  /* 0x000000091100720b */ /* 0x000fe40003f8e000 */
[----:B------:R-:W-:Y:S02]  /*0fb0*/  FSETP.NAN.AND P5, PT, R10, R10, PT ;  /* 0x0000000a0a00720b */ /* 0x000fe40003fa8000 */
[----:B------:R-:W-:Y:S02]  /*0fc0*/  SEL R7, R7, 0x3, P4 ;  /* 0x0000000307077807 */ /* 0x000fe40002000000 */
[----:B------:R-:W-:-:S05]  /*0fd0*/  FSETP.GEU.AND P1, PT, R16, R8, PT ;  /* 0x000000081000720b */ /* 0x000fca0003f2e000 */
[----:B------:R-:W-:Y:S02]  /*0fe0*/  @!P2 FSEL R9, R9, R17, !P4 ;  /* 0x000000110909a208 */ /* 0x000fe40006000000 */
[----:B------:R-:W-:Y:S02]  /*0ff0*/  FSETP.NAN.AND P4, PT, R8, R8, PT ;  /* 0x000000080800720b */ /* 0x000fe40003f88000 */
[-C--:B------:R-:W-:Y:S02]  /*1000*/  FSETP.NAN.AND P2, PT, R11, R11.reuse, PT ;  /* 0x0000000b0b00720b */ /* 0x080fe40003f48000 */
[----:B------:R-:W-:Y:S02]  /*1010*/  FSETP.GEU.AND P6, PT, R18, R10, PT ;  /* 0x0000000a1200720b */ /* 0x000fe40003fce000 */
[----:B------:R-:W-:Y:S02]  /*1020*/  FSETP.GEU.AND P3, PT, R19, R11, PT ;  /* 0x0000000b1300720b */ /* 0x000fe40003f6e000 */
[----:B------:R-:W-:-:S02]  /*1030*/  SEL R14, R5, 0x3, P1 ;  /* 0x00000003050e7807 */ /* 0x000fc40000800000 */
[----:B------:R-:W-:Y:S02]  /*1040*/  SEL R5, R20, 0x3, P6 ;  /* 0x0000000314057807 */ /* 0x000fe40003000000 */
[----:B------:R-:W-:Y:S02]  /*1050*/  SEL R2, R2, 0x3, P3 ;  /* 0x0000000302027807 */ /* 0x000fe40001800000 */
[----:B------:R-:W-:Y:S02]  /*1060*/  PRMT R20, R14, 0x3340, R7 ;  /* 0x000033400e147816 */ /* 0x000fe40000000007 */
[----:B------:R-:W-:Y:S02]  /*1070*/  PRMT R5, R5, 0x3340, R2 ;  /* 0x0000334005057816 */ /* 0x000fe40000000002 */
[----:B------:R-:W-:Y:S02]  /*1080*/  @!P5 FSEL R10, R10, R18, !P6 ;  /* 0x000000120a0ad208 */ /* 0x000fe40007000000 */
[----:B------:R-:W-:-:S02]  /*1090*/  LOP3.LUT R2, R21, 0x380, RZ, 0xfc, !PT ;  /* 0x0000038015027812 */ /* 0x000fc400078efcff */
[----:B------:R-:W-:Y:S02]  /*10a0*/  LOP3.LUT R7, R4, 0x10, R25, 0xfe, !PT ;  /* 0x0000001004077812 */ /* 0x000fe400078efe19 */
[----:B------:R-:W-:Y:S02]  /*10b0*/  LOP3.LUT R14, R4, 0x14, R25, 0xfe, !PT ;  /* 0x00000014040e7812 */ /* 0x000fe400078efe19 */
[----:B------:R-:W-:Y:S02]  /*10c0*/  LOP3.LUT R17, R4, 0x18, R25, 0xfe, !PT ;  /* 0x0000001804117812 */ /* 0x000fe400078efe19 */
[----:B------:R-:W-:Y:S02]  /*10d0*/  LOP3.LUT R18, R4, 0x1c, R25, 0xfe, !PT ;  /* 0x0000001c04127812 */ /* 0x000fe400078efe19 */
[----:B------:R-:W-:Y:S02]  /*10e0*/  @!P4 FSEL R8, R8, R16, !P1 ;  /* 0x000000100808c208 */ /* 0x000fe40004800000 */
[----:B------:R-:W-:-:S02]  /*10f0*/  @!P2 FSEL R11, R11, R19, !P3 ;  /* 0x000000130b0ba208 */ /* 0x000fc40005800000 */
[-C--:B------:R-:W-:Y:S02]  /*1100*/  LEA.HI R25, R27, R21.reuse, RZ, 0x1b ;  /* 0x000000151b197211 */ /* 0x080fe400078fd8ff */
[-C--:B------:R-:W-:Y:S02]  /*1110*/  LEA.HI R27, R34, R21.reuse, RZ, 0x1b ;  /* 0x00000015221b7211 */ /* 0x080fe400078fd8ff */
[----:B------:R-:W-:Y:S02]  /*1120*/  LEA.HI R21, R2, R21, RZ, 0x1b ;  /* 0x0000001502157211 */ /* 0x000fe400078fd8ff */
[----:B------:R-:W-:Y:S02]  /*1130*/  IADD3 R2, P5, R3, UR8, RZ ;  /* 0x0000000803027c10 */ /* 0x000fe4000ffbe0ff */
[----:B------:R-:W-:Y:S02]  /*1140*/  FSETP.GEU.AND P2, PT, R10, RZ, PT ;  /* 0x000000ff0a00720b */ /* 0x000fe40003f4e000 */
[----:B------:R-:W-:-:S02]  /*1150*/  FSETP.GEU.AND P3, PT, R9, RZ, PT ;  /* 0x000000ff0900720b */ /* 0x000fc40003f6e000 */
[----:B------:R-:W-:Y:S02]  /*1160*/  FSETP.GEU.AND P4, PT, R8, RZ, PT ;  /* 0x000000ff0800720b */ /* 0x000fe40003f8e000 */
[----:B------:R-:W-:Y:S02]  /*1170*/  FSETP.GEU.AND P1, PT, R11, RZ, PT ;  /* 0x000000ff0b00720b */ /* 0x000fe40003f2e000 */
[----:B------:R-:W-:Y:S02]  /*1180*/  LEA.HI.X.SX32 R3, R3, UR9, 0x1, P5 ;  /* 0x0000000903037c11 */ /* 0x000fe4000a8f0eff */
[----:B------:R-:W-:Y:S02]  /*1190*/  PRMT R4, R0, 0x5410, R13 ;  /* 0x0000541000047816 */ /* 0x000fe4000000000d */
[----:B------:R-:W-:Y:S02]  /*11a0*/  PRMT R5, R20, 0x5410, R5 ;  /* 0x0000541014057816 */ /* 0x000fe40000000005 */
[----:B------:R-:W-:-:S02]  /*11b0*/  FSEL R37, R10, RZ, P2 ;  /* 0x000000ff0a257208 */ /* 0x000fc40001000000 */
[----:B------:R-:W-:Y:S02]  /*11c0*/  FSEL R35, R9, RZ, P3 ;  /* 0x000000ff09237208 */ /* 0x000fe40001800000 */
[----:B------:R-:W-:Y:S02]  /*11d0*/  FSEL R33, R8, RZ, P4 ;  /* 0x000000ff08217208 */ /* 0x000fe40002000000 */
[----:B------:R-:W-:Y:S01]  /*11e0*/  FSEL R11, R11, RZ, P1 ;  /* 0x000000ff0b0b7208 */ /* 0x000fe20000800000 */
[----:B------:R0:W-:Y:S04]  /*11f0*/  @P0 STG.E.64 desc[UR6][R2.64], R4 ;  /* 0x0000000402000986 */ /* 0x0001e8000c101b06 */
[----:B------:R-:W-:Y:S04]  /*1200*/  STS [R12+0x18], R37 ;  /* 0x000018250c007388 */ /* 0x000fe80000000800 */
[----:B------:R-:W-:Y:S04]  /*1210*/  STS [R12+0x14], R35 ;  /* 0x000014230c007388 */ /* 0x000fe80000000800 */
[----:B------:R-:W-:Y:S04]  /*1220*/  STS [R12+0x10], R33 ;  /* 0x000010210c007388 */ /* 0x000fe80000000800 */
[----:B------:R1:W-:Y:S01]  /*1230*/  STS [R12+0x1c], R11 ;  /* 0x00001c0b0c007388 */ /* 0x0003e20000000800 */
[----:B------:R-:W-:Y:S01]  /*1240*/  IMAD.HI R19, R22, 0x51eb851f, RZ ;  /* 0x51eb851f16137827 */ /* 0x000fe200078e02ff */
[----:B------:R-:W-:Y:S01]  /*1250*/  LEA R13, R32, UR4, 0x2 ;  /* 0x00000004200d7c11 */ /* 0x000fe2000f8e10ff */
[----:B0-----:R-:W0:Y:S08]  /*1260*/  LDC.64 R2, c[0x0][0x220] ;  /* 0x00008800ff027b82 */ /* 0x001e300000000a00 */
[----:B------:R-:W-:Y:S01]  /*1270*/  BAR.SYNC.DEFER_BLOCKING 0x0 ;  /* 0x0000000000007b1d */ /* 0x000fe20000010000 */
[----:B------:R-:W-:Y:S01]  /*1280*/  IMAD.HI R16, R23, 0x51eb851f, RZ ;  /* 0x51eb851f17107827 */ /* 0x000fe200078e02ff */
[----:B------:R-:W-:-:S03]  /*1290*/  SHF.R.U32.HI R0, RZ, 0x1f, R19 ;  /* 0x0000001fff007819 */ /* 0x000fc60000011613 */
[----:B------:R-:W-:Y:S01]  /*12a0*/  IMAD.HI R4, R7, 0x51eb851f, RZ ;  /* 0x51eb851f07047827 */ /* 0x000fe200078e02ff */
[----:B------:R-:W-:Y:S02]  /*12b0*/  SHF.R.U32.HI R9, RZ, 0x1f, R16 ;  /* 0x0000001fff097819 */ /* 0x000fe40000011610 */
[----:B------:R-:W-:Y:S01]  /*12c0*/  LEA.HI.SX32 R19, R19, R0, 0x1d ;  /* 0x0000000013137211 */ /* 0x000fe200078feaff */
[----:B------:R-:W-:Y:S01]  /*12d0*/  IMAD.HI R0, R15, 0x51eb851f, RZ ;  /* 0x51eb851f0f007827 */ /* 0x000fe200078e02ff */
[----:B------:R-:W-:Y:S02]  /*12e0*/  LEA.HI.SX32 R16, R16, R9, 0x1d ;  /* 0x0000000910107211 */ /* 0x000fe400078feaff */
[----:B------:R-:W-:Y:S02]  /*12f0*/  SHF.R.U32.HI R9, RZ, 0x1f, R4 ;  /* 0x0000001fff097819 */ /* 0x000fe40000011604 */
[----:B------:R-:W-:Y:S02]  /*1300*/  LEA R20, R30, UR4, 0x2 ;  /* 0x000000041e147c11 */ /* 0x000fe4000f8e10ff */
[----:B------:R-:W-:Y:S01]  /*1310*/  SHF.R.U32.HI R5, RZ, 0x1f, R0 ;  /* 0x0000001fff057819 */ /* 0x000fe20000011600 */
[----:B------:R-:W2:Y:S01]  /*1320*/  LDS R13, [R13] ;  /* 0x000000000d0d7984 */ /* 0x000ea20000000800 */
[----:B-1----:R-:W-:-:S02]  /*1330*/  LEA R11, R26, UR4, 0x2 ;  /* 0x000000041a0b7c11 */ /* 0x002fc4000f8e10ff */
[----:B------:R-:W-:Y:S01]  /*1340*/  LEA.HI.SX32 R30, R4, R9, 0x1d ;  /* 0x00000009041e7211 */ /* 0x000fe200078feaff */
[----:B------:R-:W1:Y:S01]  /*1350*/  LDS R20, [R20+0x200] ;  /* 0x0002000014147984 */ /* 0x000e620000000800 */
[----:B------:R-:W-:Y:S02]  /*1360*/  LEA R10, R28, UR4, 0x2 ;  /* 0x000000041c0a7c11 */ /* 0x000fe4000f8e10ff */
[----:B------:R-:W-:Y:S01]  /*1370*/  LEA R9, R29, UR4, 0x2 ;  /* 0x000000041d097c11 */ /* 0x000fe2000f8e10ff */
[----:B------:R-:W3:Y:S01]  /*1380*/  LDS R11, [R11+0x400] ;  /* 0x000400000b0b7984 */ /* 0x000ee20000000800 */
[----:B------:R-:W-:Y:S02]  /*1390*/  LEA.HI.SX32 R12, R0, R5, 0x1d ;  /* 0x00000005000c7211 */ /* 0x000fe400078feaff */
[----:B------:R-:W-:Y:S01]  /*13a0*/  LEA R8, R25, UR4, 0x2 ;  /* 0x0000000419087c11 */ /* 0x000fe2000f8e10ff */
[----:B------:R-:W4:Y:S01]  /*13b0*/  LDS R10, [R10+0x600] ;  /* 0x000600000a0a7984 */ /* 0x000f220000000800 */
[----:B------:R-:W-:-:S02]  /*13c0*/  ISETP.GE.AND P0, PT, R6, 0x80, PT ;  /* 0x000000800600780c */ /* 0x000fc40003f06270 */
[----:B------:R-:W-:Y:S01]  /*13d0*/  LEA R0, R27, UR4, 0x2 ;  /* 0x000000041b007c11 */ /* 0x000fe2000f8e10ff */
[----:B------:R-:W5:Y:S01]  /*13e0*/  LDS R9, [R9+0x800] ;  /* 0x0008000009097984 */ /* 0x000f620000000800 */
[----:B------:R-:W-:Y:S01]  /*13f0*/  ISETP.LT.AND P2, PT, R31, 0x64, !P0 ;  /* 0x000000641f00780c */ /* 0x000fe20004741270 */
[----:B------:R-:W-:Y:S02]  /*1400*/  IMAD R31, R24, -0x19, R31 ;  /* 0xffffffe7181f7824 */ /* 0x000fe400078e021f */
[----:B------:R-:W3:Y:S04]  /*1410*/  LDS R8, [R8+0xa00] ;  /* 0x000a000008087984 */ /* 0x000ee80000000800 */
[----:B------:R-:W3:Y:S01]  /*1420*/  LDS R0, [R0+0xc00] ;  /* 0x000c000000007984 */ /* 0x000ee20000000800 */
[----:B------:R-:W-:-:S02]  /*1430*/  IMAD R31, R6, 0x19, R31 ;  /* 0x00000019061f7824 */ /* 0x000fc400078e021f */
[----:B------:R-:W-:-:S04]  /*1440*/  IMAD.HI R26, R17, 0x51eb851f, RZ ;  /* 0x51eb851f111a7827 */ /* 0x000fc800078e02ff */
[----:B------:R-:W-:Y:S02]  /*1450*/  IMAD R5, R24, 0xc80, R31 ;  /* 0x00000c8018057824 */ /* 0x000fe400078e021f */
[----:B------:R-:W-:Y:S01]  /*1460*/  IMAD.HI R24, R14, 0x51eb851f, RZ ;  /* 0x51eb851f0e187827 */ /* 0x000fe200078e02ff */
[----:B------:R-:W-:-:S04]  /*1470*/  SHF.R.U32.HI R27, RZ, 0x1f, R26 ;  /* 0x0000001fff1b7819 */ /* 0x000fc8000001161a */
[----:B------:R-:W-:Y:S01]  /*1480*/  SHF.R.U32.HI R25, RZ, 0x1f, R24 ;  /* 0x0000001fff197819 */ /* 0x000fe20000011618 */
[----:B------:R-:W-:Y:S01]  /*1490*/  IMAD R28, R19, -0x19, R22 ;  /* 0xffffffe7131c7824 */ /* 0x000fe200078e0216 */
[----:B------:R-:W-:Y:S01]  /*14a0*/  ISETP.LT.AND P6, PT, R23, 0x64, !P0 ;  /* 0x000000641700780c */ /* 0x000fe200047c1270 */
[----:B------:R-:W-:Y:S01]  /*14b0*/  IMAD R29, R16, -0x19, R23 ;  /* 0xffffffe7101d7824 */ /* 0x000fe200078e0217 */
[----:B------:R-:W-:Y:S01]  /*14c0*/  ISETP.LT.AND P1, PT, R22, 0x64, !P0 ;  /* 0x000000641600780c */ /* 0x000fe20004721270 */
[----:B0-----:R-:W-:Y:S01]  /*14d0*/  IMAD.WIDE R4, R5, 0x4, R2 ;  /* 0x0000000405047825 */ /* 0x001fe200078e0202 */
[----:B------:R-:W-:Y:S02]  /*14e0*/  LEA.HI.SX32 R23, R24, R25, 0x1d ;  /* 0x0000001918177211 */ /* 0x000fe400078feaff */
[----:B------:R-:W-:Y:S01]  /*14f0*/  LEA.HI.SX32 R22, R26, R27, 0x1d ;  /* 0x0000001b1a167211 */ /* 0x000fe200078feaff */
[----:B------:R-:W-:Y:S01]  /*1500*/  IMAD R25, R19, 0xc80, R28 ;  /* 0x00000c8013197824 */ /* 0x000fe200078e021c */
[----:B------:R-:W-:Y:S01]  /*1510*/  ISETP.LT.AND P3, PT, R7, 0x64, !P0 ;  /* 0x000000640700780c */ /* 0x000fe20004761270 */
[----:B------:R-:W-:Y:S01]  /*1520*/  IMAD R19, R12, -0x19, R15 ;  /* 0xffffffe70c137824 */ /* 0x000fe200078e020f */
[----:B------:R-:W-:Y:S01]  /*1530*/  ISETP.LT.AND P5, PT, R17, 0x64, !P0 ;  /* 0x000000641100780c */ /* 0x000fe200047a1270 */
[----:B------:R-:W-:-:S02]  /*1540*/  IMAD R29, R16, 0xc80, R29 ;  /* 0x00000c80101d7824 */ /* 0x000fc400078e021d */
[----:B------:R-:W-:Y:S01]  /*1550*/  IMAD R7, R30, -0x19, R7 ;  /* 0xffffffe71e077824 */ /* 0x000fe200078e0207 */
[----:B--2---:R0:W-:Y:S01]  /*1560*/  @P2 STG.E desc[UR6][R4.64], R13 ;  /* 0x0000000d04002986 */ /* 0x0041e2000c101906 */
[----:B------:R-:W-:Y:S01]  /*1570*/  IMAD R16, R23, -0x19, R14 ;  /* 0xffffffe717107824 */ /* 0x000fe200078e020e */
[----:B------:R-:W-:Y:S01]  /*1580*/  ISETP.LT.AND P2, PT, R15, 0x64, !P0 ;  /* 0x000000640f00780c */ /* 0x000fe20004741270 */
[----:B------:R-:W-:Y:S02]  /*1590*/  IMAD R17, R22, -0x19, R17 ;  /* 0xffffffe716117824 */ /* 0x000fe400078e0211 */
[----:B------:R-:W-:Y:S01]  /*15a0*/  IMAD R19, R12, 0xc80, R19 ;  /* 0x00000c800c137824 */ /* 0x000fe200078e0213 */
[----:B------:R-:W-:Y:S01]  /*15b0*/  ISETP.LT.AND P4, PT, R14, 0x64, !P0 ;  /* 0x000000640e00780c */ /* 0x000fe20004781270 */
[----:B------:R-:W-:Y:S02]  /*15c0*/  IMAD R15, R6, 0x19, R29 ;  /* 0x00000019060f7824 */ /* 0x000fe400078e021d */
[----:B------:R-:W-:-:S02]  /*15d0*/  IMAD R7, R30, 0xc80, R7 ;  /* 0x00000c801e077824 */ /* 0x000fc400078e0207 */
[----:B------:R-:W-:Y:S01]  /*15e0*/  IMAD R23, R23, 0xc80, R16 ;  /* 0x00000c8017177824 */ /* 0x000fe200078e0210 */
[----:B------:R-:W-:Y:S01]  /*15f0*/  ISETP.LT.AND P0, PT, R18, 0x64, !P0 ;  /* 0x000000641200780c */ /* 0x000fe20004701270 */
[----:B------:R-:W-:Y:S02]  /*1600*/  IMAD R17, R22, 0xc80, R17 ;  /* 0x00000c8016117824 */ /* 0x000fe400078e0211 */
[C---:B0-----:R-:W-:Y:S02]  /*1610*/  IMAD R5, R6.reuse, 0x19, R25 ;  /* 0x0000001906057824 */ /* 0x041fe400078e0219 */
[----:B------:R-:W-:Y:S02]  /*1620*/  IMAD R13, R6, 0x19, R19 ;  /* 0x00000019060d7824 */ /* 0x000fe400078e0213 */
[----:B------:R-:W-:-:S04]  /*1630*/  IMAD.WIDE R14, R15, 0x4, R2 ;  /* 0x000000040f0e7825 */ /* 0x000fc800078e0202 */
[C---:B------:R-:W-:Y:S02]  /*1640*/  IMAD R7, R6.reuse, 0x19, R7 ;  /* 0x0000001906077824 */ /* 0x040fe400078e0207 */
[C---:B------:R-:W-:Y:S02]  /*1650*/  IMAD R23, R6.reuse, 0x19, R23 ;  /* 0x0000001906177824 */ /* 0x040fe400078e0217 */
[----:B------:R-:W-:Y:S01]  /*1660*/  IMAD.WIDE R4, R5, 0x4, R2 ;  /* 0x0000000405047825 */ /* 0x000fe200078e0202 */
[----:B-1----:R0:W-:Y:S03]  /*1670*/  @P6 STG.E desc[UR6][R14.64], R20 ;  /* 0x000000140e006986 */ /* 0x0021e6000c101906 */
[----:B------:R-:W-:Y:S02]  /*1680*/  IMAD R19, R6, 0x19, R17 ;  /* 0x0000001906137824 */ /* 0x000fe400078e0211 */
[--C-:B------:R-:W-:Y:S01]  /*1690*/  IMAD.WIDE R12, R13, 0x4, R2.reuse ;  /* 0x000000040d0c7825 */ /* 0x100fe200078e0202 */
[----:B---3--:R1:W-:Y:S03]  /*16a0*/  @P1 STG.E desc[UR6][R4.64], R11 ;  /* 0x0000000b04001986 */ /* 0x0083e6000c101906 */
[--C-:B------:R-:W-:Y:S01]  /*16b0*/  IMAD.WIDE R16, R7, 0x4, R2.reuse ;  /* 0x0000000407107825 */ /* 0x100fe200078e0202 */
[----:B----4-:R1:W-:Y:S03]  /*16c0*/  @P2 STG.E desc[UR6][R12.64], R10 ;  /* 0x0000000a0c002986 */ /* 0x0103e6000c101906 */
[--C-:B------:R-:W-:Y:S01]  /*16d0*/  IMAD.WIDE R22, R23, 0x4, R2.reuse ;  /* 0x0000000417167825 */ /* 0x100fe200078e0202 */
[----:B-----5:R1:W-:Y:S03]  /*16e0*/  @P3 STG.E desc[UR6][R16.64], R9 ;  /* 0x0000000910003986 */ /* 0x0203e6000c101906 */
[----:B0-----:R-:W-:Y:S01]  /*16f0*/  IMAD.WIDE R14, R19, 0x4, R2 ;  /* 0x00000004130e7825 */ /* 0x001fe200078e0202 */
[----:B------:R1:W-:Y:S01]  /*1700*/  @P4 STG.E desc[UR6][R22.64], R8 ;  /* 0x0000000816004986 */ /* 0x0003e2000c101906 */
[----:B------:R-:W-:-:S03]  /*1710*/  LEA R21, R21, UR4, 0x2 ;  /* 0x0000000415157c11 */ /* 0x000fc6000f8e10ff */
[----:B------:R1:W-:Y:S01]  /*1720*/  @P5 STG.E desc[UR6][R14.64], R0 ;  /* 0x000000000e005986 */ /* 0x0003e2000c101906 */
[----:B------:R-:W-:Y:S05]  /*1730*/  @!P0 EXIT ;  /* 0x000000000000894d */ /* 0x000fea0003800000 */
[----:B------:R-:W0:Y:S01]  /*1740*/  LDS R21, [R21+0xe00] ;  /* 0x000e000015157984 */ /* 0x000e220000000800 */
[----:B-1----:R-:W-:-:S05]  /*1750*/  IMAD.HI R0, R18, 0x51eb851f, RZ ;  /* 0x51eb851f12007827 */ /* 0x002fca00078e02ff */
[----:B------:R-:W-:-:S04]  /*1760*/  SHF.R.U32.HI R5, RZ, 0x1f, R0 ;  /* 0x0000001fff057819 */ /* 0x000fc80000011600 */
[----:B------:R-:W-:-:S05]  /*1770*/  LEA.HI.SX32 R5, R0, R5, 0x1d ;  /* 0x0000000500057211 */ /* 0x000fca00078feaff */
[----:B------:R-:W-:-:S04]  /*1780*/  IMAD R18, R5, -0x19, R18 ;  /* 0xffffffe705127824 */ /* 0x000fc800078e0212 */
[----:B------:R-:W-:-:S04]  /*1790*/  IMAD R5, R5, 0xc80, R18 ;  /* 0x00000c8005057824 */ /* 0x000fc800078e0212 */
[----:B------:R-:W-:-:S04]  /*17a0*/  IMAD R5, R6, 0x19, R5 ;  /* 0x0000001906057824 */ /* 0x000fc800078e0205 */
[----:B------:R-:W-:-:S05]  /*17b0*/  IMAD.WIDE R2, R5, 0x4, R2 ;  /* 0x0000000405027825 */ /* 0x000fca00078e0202 */
[----:B0-----:R-:W-:Y:S01]  /*17c0*/  STG.E desc[UR6][R2.64], R21 ;  /* 0x0000001502007986 */ /* 0x001fe2000c101906 */
[----:B------:R-:W-:Y:S05]  /*17d0*/  EXIT ;  /* 0x000000000000794d */ /* 0x000fea0003800000 */
.L_x_0:
[----:B------:R-:W-:-:S00]  /*17e0*/  BRA `(.L_x_0) ;  /* 0xfffffffc00fc7947 */ /* 0x000fc0000383ffff */
[----:B------:R-:W-:-:S00]  /*17f0*/  NOP ;  /* 0x0000000000007918 */ /* 0x000fc00000000000 */
        /* <DEDUP_REMOVED lines=8> */
.L_x_1:


//--------------------- .nv.shared.triton_poi_fused_max_pool2d_with_indices_relu_11 --------------------------
	.section	.nv.shared.triton_poi_fused_max_pool2d_with_indices_relu_11,"aw",@nobits
	.sectionflags	@""
	.align	16
	.zero		1024


//--------------------- .nv.constant0.triton_poi_fused_max_pool2d_with_indices_relu_11 --------------------------
	.section	.nv.constant0.triton_poi_fused_max_pool2d_with_indices_relu_11,"a",@progbits
	.sectionflags	@""
	.align	4
.nv.constant0.triton_poi_fused_max_pool2d_with_indices_relu_11:
	.zero		560
